//
// Generated by NVIDIA NVVM Compiler
//
// Compiler Build ID: CL-36424714
// Cuda compilation tools, release 13.0, V13.0.88
// Based on NVVM 20.0.0
//

.version 9.0
.target sm_100
.address_size 64

	// .globl	_Z14softmax_sharedPfS_ii
// _ZZ14softmax_sharedPfS_iiE4smem has been demoted

.visible .entry _Z14softmax_sharedPfS_ii(
	.param .u64 .ptr .align 1 _Z14softmax_sharedPfS_ii_param_0,
	.param .u64 .ptr .align 1 _Z14softmax_sharedPfS_ii_param_1,
	.param .u32 _Z14softmax_sharedPfS_ii_param_2,
	.param .u32 _Z14softmax_sharedPfS_ii_param_3
)
{
	.reg .pred 	%p<13>;
	.reg .b32 	%r<35>;
	.reg .b32 	%f<82>;
	.reg .b64 	%rd<16>;
	// demoted variable
	.shared .align 4 .b8 _ZZ14softmax_sharedPfS_iiE4smem[4096];
	ld.param.u64 	%rd4, [_Z14softmax_sharedPfS_ii_param_0];
	ld.param.u64 	%rd5, [_Z14softmax_sharedPfS_ii_param_1];
	ld.param.u32 	%r15, [_Z14softmax_sharedPfS_ii_param_2];
	ld.param.u32 	%r14, [_Z14softmax_sharedPfS_ii_param_3];
	mov.u32 	%r1, %ctaid.x;
	mov.u32 	%r34, %tid.x;
	setp.ge.s32 	%p1, %r1, %r15;
	@%p1 bra 	$L__BB0_19;
	cvta.to.global.u64 	%rd6, %rd4;
	mul.lo.s32 	%r16, %r14, %r1;
	cvt.s64.s32 	%rd1, %r16;
	mul.wide.s32 	%rd7, %r16, 4;
	add.s64 	%rd2, %rd6, %rd7;
	setp.ge.s32 	%p2, %r34, %r14;
	mov.f32 	%f79, 0f00000000;
	mov.f32 	%f78, 0fFF800000;
	@%p2 bra 	$L__BB0_6;
	mov.f32 	%f78, 0fFF800000;
	mov.f32 	%f79, 0f00000000;
	mov.u32 	%r3, %ntid.x;
	mov.u32 	%r31, %r34;
$L__BB0_3:
	mul.wide.s32 	%rd8, %r31, 4;
	add.s64 	%rd9, %rd2, %rd8;
	ld.global.nc.f32 	%f3, [%rd9];
	setp.leu.f32 	%p3, %f3, %f78;
	@%p3 bra 	$L__BB0_5;
	sub.f32 	%f16, %f78, %f3;
	fma.rn.f32 	%f17, %f16, 0f3BBB989D, 0f3F000000;
	cvt.sat.f32.f32 	%f18, %f17;
	mov.f32 	%f19, 0f4B400001;
	mov.f32 	%f20, 0f437C0000;
	fma.rm.f32 	%f21, %f18, %f20, %f19;
	add.f32 	%f22, %f21, 0fCB40007F;
	neg.f32 	%f23, %f22;
	fma.rn.f32 	%f24, %f16, 0f3FB8AA3B, %f23;
	fma.rn.f32 	%f25, %f16, 0f32A57060, %f24;
	mov.b32 	%r17, %f21;
	shl.b32 	%r18, %r17, 23;
	mov.b32 	%f26, %r18;
	ex2.approx.ftz.f32 	%f27, %f25;
	mul.f32 	%f28, %f27, %f26;
	mul.f32 	%f79, %f79, %f28;
	mov.f32 	%f78, %f3;
$L__BB0_5:
	sub.f32 	%f29, %f3, %f78;
	fma.rn.f32 	%f30, %f29, 0f3BBB989D, 0f3F000000;
	cvt.sat.f32.f32 	%f31, %f30;
	mov.f32 	%f32, 0f4B400001;
	mov.f32 	%f33, 0f437C0000;
	fma.rm.f32 	%f34, %f31, %f33, %f32;
	add.f32 	%f35, %f34, 0fCB40007F;
	neg.f32 	%f36, %f35;
	fma.rn.f32 	%f37, %f29, 0f3FB8AA3B, %f36;
	fma.rn.f32 	%f38, %f29, 0f32A57060, %f37;
	mov.b32 	%r19, %f34;
	shl.b32 	%r20, %r19, 23;
	mov.b32 	%f39, %r20;
	ex2.approx.ftz.f32 	%f40, %f38;
	fma.rn.f32 	%f79, %f40, %f39, %f79;
	add.s32 	%r31, %r31, %r3;
	setp.lt.s32 	%p4, %r31, %r14;
	@%p4 bra 	$L__BB0_3;
$L__BB0_6:
	bar.sync 	0;
	shl.b32 	%r21, %r34, 2;
	mov.u32 	%r22, _ZZ14softmax_sharedPfS_iiE4smem;
	add.s32 	%r6, %r22, %r21;
	st.shared.f32 	[%r6], %f78;
	bar.sync 	0;
	mov.u32 	%r7, %ntid.x;
	setp.lt.u32 	%p5, %r7, 2;
	@%p5 bra 	$L__BB0_11;
	mov.u32 	%r32, %r7;
$L__BB0_8:
	shr.u32 	%r9, %r32, 1;
	setp.ge.u32 	%p6, %r34, %r9;
	@%p6 bra 	$L__BB0_10;
	ld.shared.f32 	%f41, [%r6];
	shl.b32 	%r23, %r9, 2;
	add.s32 	%r24, %r6, %r23;
	ld.shared.f32 	%f42, [%r24];
	max.f32 	%f43, %f41, %f42;
	st.shared.f32 	[%r6], %f43;
$L__BB0_10:
	bar.sync 	0;
	setp.gt.u32 	%p7, %r32, 3;
	mov.u32 	%r32, %r9;
	@%p7 bra 	$L__BB0_8;
$L__BB0_11:
	setp.lt.u32 	%p8, %r7, 2;
	ld.shared.f32 	%f10, [_ZZ14softmax_sharedPfS_iiE4smem];
	bar.sync 	0;
	sub.f32 	%f44, %f78, %f10;
	fma.rn.f32 	%f45, %f44, 0f3BBB989D, 0f3F000000;
	cvt.sat.f32.f32 	%f46, %f45;
	mov.f32 	%f47, 0f4B400001;
	mov.f32 	%f48, 0f437C0000;
	fma.rm.f32 	%f49, %f46, %f48, %f47;
	add.f32 	%f50, %f49, 0fCB40007F;
	neg.f32 	%f51, %f50;
	fma.rn.f32 	%f52, %f44, 0f3FB8AA3B, %f51;
	fma.rn.f32 	%f53, %f44, 0f32A57060, %f52;
	mov.b32 	%r25, %f49;
	shl.b32 	%r26, %r25, 23;
	mov.b32 	%f54, %r26;
	ex2.approx.ftz.f32 	%f55, %f53;
	mul.f32 	%f56, %f55, %f54;
	mul.f32 	%f57, %f79, %f56;
	st.shared.f32 	[%r6], %f57;
	bar.sync 	0;
	@%p8 bra 	$L__BB0_16;
	mov.u32 	%r33, %r7;
$L__BB0_13:
	shr.u32 	%r11, %r33, 1;
	setp.ge.u32 	%p9, %r34, %r11;
	@%p9 bra 	$L__BB0_15;
	shl.b32 	%r27, %r11, 2;
	add.s32 	%r28, %r6, %r27;
	ld.shared.f32 	%f58, [%r28];
	ld.shared.f32 	%f59, [%r6];
	add.f32 	%f60, %f58, %f59;
	st.shared.f32 	[%r6], %f60;
$L__BB0_15:
	bar.sync 	0;
	setp.gt.u32 	%p10, %r33, 3;
	mov.u32 	%r33, %r11;
	@%p10 bra 	$L__BB0_13;
$L__BB0_16:
	setp.ge.s32 	%p11, %r34, %r14;
	ld.shared.f32 	%f11, [_ZZ14softmax_sharedPfS_iiE4smem];
	bar.sync 	0;
	@%p11 bra 	$L__BB0_19;
	cvta.to.global.u64 	%rd3, %rd5;
$L__BB0_18:
	cvt.s64.s32 	%rd10, %r34;
	mul.wide.s32 	%rd11, %r34, 4;
	add.s64 	%rd12, %rd2, %rd11;
	ld.global.nc.f32 	%f61, [%rd12];
	sub.f32 	%f62, %f61, %f10;
	fma.rn.f32 	%f63, %f62, 0f3BBB989D, 0f3F000000;
	cvt.sat.f32.f32 	%f64, %f63;
	mov.f32 	%f65, 0f4B400001;
	mov.f32 	%f66, 0f437C0000;
	fma.rm.f32 	%f67, %f64, %f66, %f65;
	add.f32 	%f68, %f67, 0fCB40007F;
	neg.f32 	%f69, %f68;
	fma.rn.f32 	%f70, %f62, 0f3FB8AA3B, %f69;
	fma.rn.f32 	%f71, %f62, 0f32A57060, %f70;
	mov.b32 	%r29, %f67;
	shl.b32 	%r30, %r29, 23;
	mov.b32 	%f72, %r30;
	ex2.approx.ftz.f32 	%f73, %f71;
	mul.f32 	%f74, %f73, %f72;
	div.rn.f32 	%f75, %f74, %f11;
	add.s64 	%rd13, %rd10, %rd1;
	shl.b64 	%rd14, %rd13, 2;
	add.s64 	%rd15, %rd3, %rd14;
	st.global.f32 	[%rd15], %f75;
	add.s32 	%r34, %r34, %r7;
	setp.lt.s32 	%p12, %r34, %r14;
	@%p12 bra 	$L__BB0_18;
$L__BB0_19:
	ret;

}


// ===== COMPILED SASS (sm_100) =====

	.target	sm_100

	.elftype	@"ET_EXEC"


//--------------------- .note.nv.tkinfo           --------------------------
	.section	.note.nv.tkinfo,"",@"SHT_NOTE"
	.sectionflags	@"SHF_NOTE_NV_TKINFO"
	.tkinfo
        /*0018*/ 	.word	0x00000002
        /*0030*/ 	.string	""
        /*0030*/ 	.string	"ptxas"
        /*0030*/ 	.string	"Cuda compilation tools, release 13.0, V13.0.88"
        /*0030*/ 	.string	"Build cuda_13.0.r13.0/compiler.36424714_0"
        /*0030*/ 	.string	"-arch sm_100 -m 64 "



//--------------------- .note.nv.cuinfo           --------------------------
	.section	.note.nv.cuinfo,"",@"SHT_NOTE"
	.sectionflags	@"SHF_NOTE_NV_CUINFO"
        /*0018*/ 	.short	0x0002
        /*001a*/ 	.short	0x0064
        /*001c*/ 	.short	0x0082
	.zero		2


//--------------------- .nv.info                  --------------------------
	.section	.nv.info,"",@"SHT_CUDA_INFO"
	.align	4


	//----- nvinfo : EIATTR_REGCOUNT
	.align		4
        /*0000*/ 	.byte	0x04, 0x2f
        /*0002*/ 	.short	(.L_1 - .L_0)
	.align		4
.L_0:
        /*0004*/ 	.word	index@(_Z14softmax_sharedPfS_ii)
        /*0008*/ 	.word	0x00000016


	//----- nvinfo : EIATTR_FRAME_SIZE
	.align		4
.L_1:
        /*000c*/ 	.byte	0x04, 0x11
        /*000e*/ 	.short	(.L_3 - .L_2)
	.align		4
.L_2:
        /*0010*/ 	.word	index@($__internal_0_$__cuda_sm3x_div_rn_noftz_f32_slowpath)
        /*0014*/ 	.word	0x00000000


	//----- nvinfo : EIATTR_FRAME_SIZE
	.align		4
.L_3:
        /*0018*/ 	.byte	0x04, 0x11
        /*001a*/ 	.short	(.L_5 - .L_4)
	.align		4
.L_4:
        /*001c*/ 	.word	index@(_Z14softmax_sharedPfS_ii)
        /*0020*/ 	.word	0x00000000


	//----- nvinfo : EIATTR_MIN_STACK_SIZE
	.align		4
.L_5:
        /*0024*/ 	.byte	0x04, 0x12
        /*0026*/ 	.short	(.L_7 - .L_6)
	.align		4
.L_6:
        /*0028*/ 	.word	index@(_Z14softmax_sharedPfS_ii)
        /*002c*/ 	.word	0x00000000
.L_7:


//--------------------- .nv.compat                --------------------------
	.section	.nv.compat,"",@"SHT_CUDA_COMPAT_INFO"
	.align	4
        /*0000*/ 	.byte	0x02, 0x09, 0x00, 0x00, 0x02, 0x02, 0x01, 0x00, 0x02, 0x05, 0x05, 0x00, 0x03, 0x07, 0x01, 0x01
        /*0010*/ 	.byte	0x02, 0x03, 0x00, 0x00, 0x02, 0x06, 0x01, 0x00, 0x04, 0x0b, 0x08, 0x00, 0x01, 0x00, 0x00, 0x00
        /*0020*/ 	.byte	0x00, 0x00, 0x00, 0x00


//--------------------- .nv.info._Z14softmax_sharedPfS_ii --------------------------
	.section	.nv.info._Z14softmax_sharedPfS_ii,"",@"SHT_CUDA_INFO"
	.sectionflags	@""
	.align	4


	//----- nvinfo : EIATTR_CUDA_API_VERSION
	.align		4
        /*0000*/ 	.byte	0x04, 0x37
        /*0002*/ 	.short	(.L_9 - .L_8)
.L_8:
        /*0004*/ 	.word	0x00000082


	//----- nvinfo : EIATTR_KPARAM_INFO
	.align		4
.L_9:
        /*0008*/ 	.byte	0x04, 0x17
        /*000a*/ 	.short	(.L_11 - .L_10)
.L_10:
        /*000c*/ 	.word	0x00000000
        /*0010*/ 	.short	0x0003
        /*0012*/ 	.short	0x0014
        /*0014*/ 	.byte	0x00, 0xf0, 0x11, 0x00


	//----- nvinfo : EIATTR_KPARAM_INFO
	.align		4
.L_11:
        /*0018*/ 	.byte	0x04, 0x17
        /*001a*/ 	.short	(.L_13 - .L_12)
.L_12:
        /*001c*/ 	.word	0x00000000
        /*0020*/ 	.short	0x0002
        /*0022*/ 	.short	0x0010
        /*0024*/ 	.byte	0x00, 0xf0, 0x11, 0x00


	//----- nvinfo : EIATTR_KPARAM_INFO
	.align		4
.L_13:
        /*0028*/ 	.byte	0x04, 0x17
        /*002a*/ 	.short	(.L_15 - .L_14)
.L_14:
        /*002c*/ 	.word	0x00000000
        /*0030*/ 	.short	0x0001
        /*0032*/ 	.short	0x0008
        /*0034*/ 	.byte	0x00, 0xf5, 0x21, 0x00


	//----- nvinfo : EIATTR_KPARAM_INFO
	.align		4
.L_15:
        /*0038*/ 	.byte	0x04, 0x17
        /*003a*/ 	.short	(.L_17 - .L_16)
.L_16:
        /*003c*/ 	.word	0x00000000
        /*0040*/ 	.short	0x0000
        /*0042*/ 	.short	0x0000
        /*0044*/ 	.byte	0x00, 0xf5, 0x21, 0x00


	//----- nvinfo : EIATTR_SPARSE_MMA_MASK
	.align		4
.L_17:
        /*0048*/ 	.byte	0x03, 0x50
        /*004a*/ 	.short	0x0000


	//----- nvinfo : EIATTR_MAXREG_COUNT
	.align		4
        /*004c*/ 	.byte	0x03, 0x1b
        /*004e*/ 	.short	0x00ff


	//----- nvinfo : EIATTR_NUM_BARRIERS
	.align		4
        /*0050*/ 	.byte	0x02, 0x4c
        /*0052*/ 	.byte	0x01
	.zero		1


	//----- nvinfo : EIATTR_MERCURY_ISA_VERSION
	.align		4
        /*0054*/ 	.byte	0x03, 0x5f
        /*0056*/ 	.short	0x0101


	//----- nvinfo : EIATTR_VRC_CTA_INIT_COUNT
	.align		4
        /*0058*/ 	.byte	0x02, 0x4a
	.zero		1
	.zero		1


	//----- nvinfo : EIATTR_EXIT_INSTR_OFFSETS
	.align		4
        /*005c*/ 	.byte	0x04, 0x1c
        /*005e*/ 	.short	(.L_19 - .L_18)


	//   ....[0]....
.L_18:
        /*0060*/ 	.word	0x00000040


	//   ....[1]....
        /*0064*/ 	.word	0x00000770


	//   ....[2]....
        /*0068*/ 	.word	0x000009b0


	//----- nvinfo : EIATTR_CRS_STACK_SIZE
	.align		4
.L_19:
        /*006c*/ 	.byte	0x04, 0x1e
        /*006e*/ 	.short	(.L_21 - .L_20)
.L_20:
        /*0070*/ 	.word	0x00000000


	//----- nvinfo : EIATTR_CBANK_PARAM_SIZE
	.align		4
.L_21:
        /*0074*/ 	.byte	0x03, 0x19
        /*0076*/ 	.short	0x0018


	//----- nvinfo : EIATTR_PARAM_CBANK
	.align		4
        /*0078*/ 	.byte	0x04, 0x0a
        /*007a*/ 	.short	(.L_23 - .L_22)
	.align		4
.L_22:
        /*007c*/ 	.word	index@(.nv.constant0._Z14softmax_sharedPfS_ii)
        /*0080*/ 	.short	0x0380
        /*0082*/ 	.short	0x0018


	//----- nvinfo : EIATTR_SW_WAR
	.align		4
.L_23:
        /*0084*/ 	.byte	0x04, 0x36
        /*0086*/ 	.short	(.L_25 - .L_24)
.L_24:
        /*0088*/ 	.word	0x00000008
.L_25:


//--------------------- .nv.callgraph             --------------------------
	.section	.nv.callgraph,"",@"SHT_CUDA_CALLGRAPH"
	.align	4
	.sectionentsize	8
	.align		4
        /*0000*/ 	.word	0x00000000
	.align		4
        /*0004*/ 	.word	0xffffffff
	.align		4
        /*0008*/ 	.word	0x00000000
	.align		4
        /*000c*/ 	.word	0xfffffffe
	.align		4
        /*0010*/ 	.word	0x00000000
	.align		4
        /*0014*/ 	.word	0xfffffffd
	.align		4
        /*0018*/ 	.word	0x00000000
	.align		4
        /*001c*/ 	.word	0xfffffffc


//--------------------- .text._Z14softmax_sharedPfS_ii --------------------------
	.section	.text._Z14softmax_sharedPfS_ii,"ax",@progbits
	.align	128
        .global         _Z14softmax_sharedPfS_ii
        .type           _Z14softmax_sharedPfS_ii,@function
        .size           _Z14softmax_sharedPfS_ii,(.L_x_24 - _Z14softmax_sharedPfS_ii)
        .other          _Z14softmax_sharedPfS_ii,@"STO_CUDA_ENTRY STV_DEFAULT"
_Z14softmax_sharedPfS_ii:
.text._Z14softmax_sharedPfS_ii:
[----:B------:R-:W-:Y:S08]  /*0000*/  LDC R1, c[0x0][0x37c] ;  /* 0x0000df00ff017b82 */ /* 0x000ff00000000800 */
[----:B------:R-:W0:Y:S08]  /*0010*/  S2UR UR4, SR_CTAID.X ;  /* 0x00000000000479c3 */ /* 0x000e300000002500 */
[----:B------:R-:W0:Y:S02]  /*0020*/  LDC R0, c[0x0][0x390] ;  /* 0x0000e400ff007b82 */ /* 0x000e240000000800 */
[----:B0-----:R-:W-:-:S13]  /*0030*/  ISETP.LE.AND P0, PT, R0, UR4, PT ;  /* 0x0000000400007c0c */ /* 0x001fda000bf03270 */
[----:B------:R-:W-:Y:S05]  /*0040*/  @P0 EXIT ;  /* 0x000000000000094d */ /* 0x000fea0003800000 */
[----:B------:R-:W0:Y:S01]  /*0050*/  S2R R7, SR_TID.X ;  /* 0x0000000000077919 */ /* 0x000e220000002100 */
[----:B------:R-:W0:Y:S01]  /*0060*/  LDC R2, c[0x0][0x394] ;  /* 0x0000e500ff027b82 */ /* 0x000e220000000800 */
[----:B------:R-:W1:Y:S01]  /*0070*/  LDCU.64 UR8, c[0x0][0x358] ;  /* 0x00006b00ff0877ac */ /* 0x000e620008000a00 */
[----:B------:R-:W-:Y:S01]  /*0080*/  BSSY.RECONVERGENT B0, `(.L_x_0) ;  /* 0x000002e000007945 */ /* 0x000fe20003800200 */
[----:B------:R-:W-:Y:S01]  /*0090*/  IMAD.MOV.U32 R0, RZ, RZ, RZ ;  /* 0x000000ffff007224 */ /* 0x000fe200078e00ff */
[----:B------:R-:W2:Y:S01]  /*00a0*/  LDCU UR5, c[0x0][0x394] ;  /* 0x00007280ff0577ac */ /* 0x000ea20008000800 */
[----:B------:R-:W-:-:S03]  /*00b0*/  IMAD.MOV.U32 R9, RZ, RZ, -0x800000 ;  /* 0xff800000ff097424 */ /* 0x000fc600078e00ff */
[----:B------:R-:W3:Y:S01]  /*00c0*/  LDC.64 R4, c[0x0][0x380] ;  /* 0x0000e000ff047b82 */ /* 0x000ee20000000a00 */
[----:B0-----:R-:W-:Y:S01]  /*00d0*/  ISETP.GE.AND P0, PT, R7, R2, PT ;  /* 0x000000020700720c */ /* 0x001fe20003f06270 */
[----:B------:R-:W-:-:S04]  /*00e0*/  IMAD R2, R2, UR4, RZ ;  /* 0x0000000402027c24 */ /* 0x000fc8000f8e02ff */
[----:B---3--:R-:W-:-:S08]  /*00f0*/  IMAD.WIDE R4, R2, 0x4, R4 ;  /* 0x0000000402047825 */ /* 0x008fd000078e0204 */
[----:B-12---:R-:W-:Y:S05]  /*0100*/  @P0 BRA `(.L_x_1) ;  /* 0x0000000000940947 */ /* 0x006fea0003800000 */
[----:B------:R-:W0:Y:S01]  /*0110*/  LDC R6, c[0x0][0x360] ;  /* 0x0000d800ff067b82 */ /* 0x000e220000000800 */
[----:B------:R-:W-:Y:S01]  /*0120*/  MOV R9, 0xff800000 ;  /* 0xff80000000097802 */ /* 0x000fe20000000f00 */
[----:B------:R-:W-:Y:S02]  /*0130*/  IMAD.MOV.U32 R0, RZ, RZ, RZ ;  /* 0x000000ffff007224 */ /* 0x000fe400078e00ff */
[----:B------:R-:W-:-:S07]  /*0140*/  IMAD.MOV.U32 R3, RZ, RZ, R7 ;  /* 0x000000ffff037224 */ /* 0x000fce00078e0007 */
.L_x_4:
[----:B------:R-:W-:-:S05]  /*0150*/  IMAD.WIDE R10, R3, 0x4, R4 ;  /* 0x00000004030a7825 */ /* 0x000fca00078e0204 */
[----:B------:R-:W2:Y:S01]  /*0160*/  LDG.E.CONSTANT R12, desc[UR8][R10.64] ;  /* 0x000000080a0c7981 */ /* 0x000ea2000c1e9900 */
[----:B------:R-:W-:Y:S01]  /*0170*/  BSSY.RECONVERGENT B1, `(.L_x_2) ;  /* 0x0000011000017945 */ /* 0x000fe20003800200 */
[----:B------:R-:W-:Y:S01]  /*0180*/  HFMA2 R15, -RZ, RZ, 0.96630859375, -0.0022525787353515625 ;  /* 0x3bbb989dff0f7431 */ /* 0x000fe200000001ff */
[----:B--2---:R-:W-:-:S13]  /*0190*/  FSETP.GT.AND P0, PT, R12, R9, PT ;  /* 0x000000090c00720b */ /* 0x004fda0003f04000 */
[----:B------:R-:W-:Y:S05]  /*01a0*/  @!P0 BRA `(.L_x_3) ;  /* 0x0000000000348947 */ /* 0x000fea0003800000 */
[----:B------:R-:W-:Y:S02]  /*01b0*/  IMAD.MOV.U32 R11, RZ, RZ, 0x3bbb989d ;  /* 0x3bbb989dff0b7424 */ /* 0x000fe400078e00ff */
[----:B------:R-:W-:Y:S01]  /*01c0*/  FADD R8, R9, -R12 ;  /* 0x8000000c09087221 */ /* 0x000fe20000000000 */
[----:B------:R-:W-:-:S03]  /*01d0*/  IMAD.MOV.U32 R10, RZ, RZ, 0x437c0000 ;  /* 0x437c0000ff0a7424 */ /* 0x000fc600078e00ff */
[----:B------:R-:W-:-:S04]  /*01e0*/  FFMA.SAT R9, R8, R11, 0.5 ;  /* 0x3f00000008097423 */ /* 0x000fc8000000200b */
[----:B------:R-:W-:-:S04]  /*01f0*/  FFMA.RM R9, R9, R10, 12582913 ;  /* 0x4b40000109097423 */ /* 0x000fc8000000400a */
[C---:B------:R-:W-:Y:S01]  /*0200*/  FADD R11, R9.reuse, -12583039 ;  /* 0xcb40007f090b7421 */ /* 0x040fe20000000000 */
[----:B------:R-:W-:-:S03]  /*0210*/  SHF.L.U32 R9, R9, 0x17, RZ ;  /* 0x0000001709097819 */ /* 0x000fc600000006ff */
[----:B------:R-:W-:-:S04]  /*0220*/  FFMA R11, R8, 1.4426950216293334961, -R11 ;  /* 0x3fb8aa3b080b7823 */ /* 0x000fc8000000080b */
[----:B------:R-:W-:-:S04]  /*0230*/  FFMA R11, R8, 1.925963033500011079e-08, R11 ;  /* 0x32a57060080b7823 */ /* 0x000fc8000000000b */
[----:B------:R-:W1:Y:S02]  /*0240*/  MUFU.EX2 R8, R11 ;  /* 0x0000000b00087308 */ /* 0x000e640000000800 */
[----:B-1----:R-:W-:Y:S01]  /*0250*/  FMUL R13, R9, R8 ;  /* 0x00000008090d7220 */ /* 0x002fe20000400000 */
[----:B------:R-:W-:-:S03]  /*0260*/  IMAD.MOV.U32 R9, RZ, RZ, R12 ;  /* 0x000000ffff097224 */ /* 0x000fc600078e000c */
[----:B------:R-:W-:-:S07]  /*0270*/  FMUL R0, R0, R13 ;  /* 0x0000000d00007220 */ /* 0x000fce0000400000 */
.L_x_3:
[----:B------:R-:W-:Y:S05]  /*0280*/  BSYNC.RECONVERGENT B1 ;  /* 0x0000000000017941 */ /* 0x000fea0003800200 */
.L_x_2:
[----:B------:R-:W-:Y:S01]  /*0290*/  FADD R8, -R9, R12 ;  /* 0x0000000c09087221 */ /* 0x000fe20000000100 */
[----:B------:R-:W-:Y:S01]  /*02a0*/  IMAD.MOV.U32 R11, RZ, RZ, 0x437c0000 ;  /* 0x437c0000ff0b7424 */ /* 0x000fe200078e00ff */
[----:B0-----:R-:W-:Y:S02]  /*02b0*/  IADD3 R3, PT, PT, R6, R3, RZ ;  /* 0x0000000306037210 */ /* 0x001fe40007ffe0ff */
[----:B------:R-:W-:Y:S02]  /*02c0*/  FFMA.SAT R10, R8, R15, 0.5 ;  /* 0x3f000000080a7423 */ /* 0x000fe4000000200f */
[----:B------:R-:W-:Y:S02]  /*02d0*/  ISETP.GE.AND P0, PT, R3, UR5, PT ;  /* 0x0000000503007c0c */ /* 0x000fe4000bf06270 */
[----:B------:R-:W-:-:S04]  /*02e0*/  FFMA.RM R10, R10, R11, 12582913 ;  /* 0x4b4000010a0a7423 */ /* 0x000fc8000000400b */
[C---:B------:R-:W-:Y:S01]  /*02f0*/  FADD R11, R10.reuse, -12583039 ;  /* 0xcb40007f0a0b7421 */ /* 0x040fe20000000000 */
[----:B------:R-:W-:-:S03]  /*0300*/  IMAD.SHL.U32 R13, R10, 0x800000, RZ ;  /* 0x008000000a0d7824 */ /* 0x000fc600078e00ff */
[----:B------:R-:W-:-:S04]  /*0310*/  FFMA R11, R8, 1.4426950216293334961, -R11 ;  /* 0x3fb8aa3b080b7823 */ /* 0x000fc8000000080b */
[----:B------:R-:W-:-:S06]  /*0320*/  FFMA R11, R8, 1.925963033500011079e-08, R11 ;  /* 0x32a57060080b7823 */ /* 0x000fcc000000000b */
[----:B------:R-:W0:Y:S02]  /*0330*/  MUFU.EX2 R11, R11 ;  /* 0x0000000b000b7308 */ /* 0x000e240000000800 */
[----:B0-----:R-:W-:Y:S01]  /*0340*/  FFMA R0, R13, R11, R0 ;  /* 0x0000000b0d007223 */ /* 0x001fe20000000000 */
[----:B------:R-:W-:Y:S06]  /*0350*/  @!P0 BRA `(.L_x_4) ;  /* 0xfffffffc007c8947 */ /* 0x000fec000383ffff */
.L_x_1:
[----:B------:R-:W-:Y:S05]  /*0360*/  BSYNC.RECONVERGENT B0 ;  /* 0x0000000000007941 */ /* 0x000fea0003800200 */
.L_x_0:
[----:B------:R-:W0:Y:S08]  /*0370*/  S2UR UR5, SR_CgaCtaId ;  /* 0x00000000000579c3 */ /* 0x000e300000008800 */
[----:B------:R-:W-:Y:S06]  /*0380*/  BAR.SYNC.DEFER_BLOCKING 0x0 ;  /* 0x0000000000007b1d */ /* 0x000fec0000010000 */
[----:B------:R-:W-:Y:S01]  /*0390*/  UMOV UR4, 0x400 ;  /* 0x0000040000047882 */ /* 0x000fe20000000000 */
[----:B------:R-:W1:Y:S01]  /*03a0*/  LDCU UR7, c[0x0][0x360] ;  /* 0x00006c00ff0777ac */ /* 0x000e620008000800 */
[----:B------:R-:W2:Y:S01]  /*03b0*/  S2UR UR6, SR_CgaCtaId ;  /* 0x00000000000679c3 */ /* 0x000ea20000008800 */
[----:B0-----:R-:W-:-:S02]  /*03c0*/  ULEA UR4, UR5, UR4, 0x18 ;  /* 0x0000000405047291 */ /* 0x001fc4000f8ec0ff */
[----:B-1----:R-:W-:Y:S01]  /*03d0*/  UISETP.GE.U32.AND UP0, UPT, UR7, 0x2, UPT ;  /* 0x000000020700788c */ /* 0x002fe2000bf06070 */
[----:B------:R-:W-:-:S03]  /*03e0*/  UMOV UR5, 0x400 ;  /* 0x0000040000057882 */ /* 0x000fc60000000000 */
[----:B------:R-:W-:Y:S01]  /*03f0*/  LEA R8, R7, UR4, 0x2 ;  /* 0x0000000407087c11 */ /* 0x000fe2000f8e10ff */
[----:B--2---:R-:W-:-:S04]  /*0400*/  ULEA UR5, UR6, UR5, 0x18 ;  /* 0x0000000506057291 */ /* 0x004fc8000f8ec0ff */
[----:B------:R0:W-:Y:S01]  /*0410*/  STS [R8], R9 ;  /* 0x0000000908007388 */ /* 0x0001e20000000800 */
[----:B------:R-:W-:Y:S06]  /*0420*/  BAR.SYNC.DEFER_BLOCKING 0x0 ;  /* 0x0000000000007b1d */ /* 0x000fec0000010000 */
[----:B------:R-:W-:Y:S05]  /*0430*/  BRA.U !UP0, `(.L_x_5) ;  /* 0x0000000108307547 */ /* 0x000fea000b800000 */
[----:B------:R-:W-:-:S07]  /*0440*/  IMAD.U32 R3, RZ, RZ, UR7 ;  /* 0x00000007ff037e24 */ /* 0x000fce000f8e00ff */
.L_x_6:
[----:B------:R-:W-:-:S04]  /*0450*/  SHF.R.U32.HI R12, RZ, 0x1, R3 ;  /* 0x00000001ff0c7819 */ /* 0x000fc80000011603 */
[----:B------:R-:W-:-:S13]  /*0460*/  ISETP.GE.U32.AND P0, PT, R7, R12, PT ;  /* 0x0000000c0700720c */ /* 0x000fda0003f06070 */
[----:B------:R-:W-:Y:S01]  /*0470*/  @!P0 LEA R10, R12, R8, 0x2 ;  /* 0x000000080c0a8211 */ /* 0x000fe200078e10ff */
[----:B------:R-:W-:Y:S04]  /*0480*/  @!P0 LDS R6, [R8] ;  /* 0x0000000008068984 */ /* 0x000fe80000000800 */
[----:B------:R-:W1:Y:S02]  /*0490*/  @!P0 LDS R11, [R10] ;  /* 0x000000000a0b8984 */ /* 0x000e640000000800 */
[----:B-1----:R-:W-:-:S05]  /*04a0*/  @!P0 FMNMX R11, R6, R11, !PT ;  /* 0x0000000b060b8209 */ /* 0x002fca0007800000 */
[----:B------:R1:W-:Y:S01]  /*04b0*/  @!P0 STS [R8], R11 ;  /* 0x0000000b08008388 */ /* 0x0003e20000000800 */
[----:B------:R-:W-:Y:S01]  /*04c0*/  BAR.SYNC.DEFER_BLOCKING 0x0 ;  /* 0x0000000000007b1d */ /* 0x000fe20000010000 */
[----:B------:R-:W-:Y:S01]  /*04d0*/  ISETP.GT.U32.AND P0, PT, R3, 0x3, PT ;  /* 0x000000030300780c */ /* 0x000fe20003f04070 */
[----:B------:R-:W-:-:S12]  /*04e0*/  IMAD.MOV.U32 R3, RZ, RZ, R12 ;  /* 0x000000ffff037224 */ /* 0x000fd800078e000c */
[----:B-1----:R-:W-:Y:S05]  /*04f0*/  @P0 BRA `(.L_x_6) ;  /* 0xfffffffc00d40947 */ /* 0x002fea000383ffff */
.L_x_5:
[----:B------:R-:W0:Y:S01]  /*0500*/  LDS R6, [UR5] ;  /* 0x00000005ff067984 */ /* 0x000e220008000800 */
[----:B------:R-:W-:Y:S01]  /*0510*/  IMAD.MOV.U32 R10, RZ, RZ, 0x3bbb989d ;  /* 0x3bbb989dff0a7424 */ /* 0x000fe200078e00ff */
[----:B------:R-:W-:Y:S01]  /*0520*/  MOV R12, 0x437c0000 ;  /* 0x437c0000000c7802 */ /* 0x000fe20000000f00 */
[----:B------:R-:W1:Y:S01]  /*0530*/  S2UR UR5, SR_CgaCtaId ;  /* 0x00000000000579c3 */ /* 0x000e620000008800 */
[----:B------:R-:W-:Y:S01]  /*0540*/  UISETP.GE.U32.AND UP0, UPT, UR7, 0x2, UPT ;  /* 0x000000020700788c */ /* 0x000fe2000bf06070 */
[----:B------:R-:W-:Y:S02]  /*0550*/  UMOV UR4, 0x400 ;  /* 0x0000040000047882 */ /* 0x000fe40000000000 */
[----:B-1----:R-:W-:Y:S01]  /*0560*/  ULEA UR4, UR5, UR4, 0x18 ;  /* 0x0000000405047291 */ /* 0x002fe2000f8ec0ff */
[----:B0-----:R-:W-:-:S04]  /*0570*/  FADD R9, -R6, R9 ;  /* 0x0000000906097221 */ /* 0x001fc80000000100 */
[----:B------:R-:W-:-:S04]  /*0580*/  FFMA.SAT R3, R9, R10, 0.5 ;  /* 0x3f00000009037423 */ /* 0x000fc8000000200a */
[----:B------:R-:W-:-:S04]  /*0590*/  FFMA.RM R3, R3, R12, 12582913 ;  /* 0x4b40000103037423 */ /* 0x000fc8000000400c */
[C---:B------:R-:W-:Y:S01]  /*05a0*/  FADD R10, R3.reuse, -12583039 ;  /* 0xcb40007f030a7421 */ /* 0x040fe20000000000 */
[----:B------:R-:W-:-:S03]  /*05b0*/  IMAD.SHL.U32 R3, R3, 0x800000, RZ ;  /* 0x0080000003037824 */ /* 0x000fc600078e00ff */
[----:B------:R-:W-:-:S04]  /*05c0*/  FFMA R10, R9, 1.4426950216293334961, -R10 ;  /* 0x3fb8aa3b090a7823 */ /* 0x000fc8000000080a */
[----:B------:R-:W-:-:S06]  /*05d0*/  FFMA R10, R9, 1.925963033500011079e-08, R10 ;  /* 0x32a57060090a7823 */ /* 0x000fcc000000000a */
[----:B------:R-:W0:Y:S02]  /*05e0*/  MUFU.EX2 R10, R10 ;  /* 0x0000000a000a7308 */ /* 0x000e240000000800 */
[----:B0-----:R-:W-:-:S04]  /*05f0*/  FMUL R3, R3, R10 ;  /* 0x0000000a03037220 */ /* 0x001fc80000400000 */
[----:B------:R-:W-:Y:S01]  /*0600*/  FMUL R3, R3, R0 ;  /* 0x0000000003037220 */ /* 0x000fe20000400000 */
[----:B------:R-:W-:Y:S06]  /*0610*/  BAR.SYNC.DEFER_BLOCKING 0x0 ;  /* 0x0000000000007b1d */ /* 0x000fec0000010000 */
[----:B------:R0:W-:Y:S02]  /*0620*/  STS [R8], R3 ;  /* 0x0000000308007388 */ /* 0x0001e40000000800 */
[----:B------:R-:W-:Y:S06]  /*0630*/  BAR.SYNC.DEFER_BLOCKING 0x0 ;  /* 0x0000000000007b1d */ /* 0x000fec0000010000 */
[----:B------:R-:W-:Y:S05]  /*0640*/  BRA.U !UP0, `(.L_x_7) ;  /* 0x0000000108307547 */ /* 0x000fea000b800000 */
[----:B------:R-:W-:-:S07]  /*0650*/  IMAD.U32 R0, RZ, RZ, UR7 ;  /* 0x00000007ff007e24 */ /* 0x000fce000f8e00ff */
.L_x_8:
[----:B------:R-:W-:-:S04]  /*0660*/  SHF.R.U32.HI R11, RZ, 0x1, R0 ;  /* 0x00000001ff0b7819 */ /* 0x000fc80000011600 */
[----:B------:R-:W-:-:S13]  /*0670*/  ISETP.GE.U32.AND P0, PT, R7, R11, PT ;  /* 0x0000000b0700720c */ /* 0x000fda0003f06070 */
[----:B0-----:R-:W-:Y:S01]  /*0680*/  @!P0 LEA R3, R11, R8, 0x2 ;  /* 0x000000080b038211 */ /* 0x001fe200078e10ff */
[----:B------:R-:W-:Y:S05]  /*0690*/  @!P0 LDS R10, [R8] ;  /* 0x00000000080a8984 */ /* 0x000fea0000000800 */
[----:B------:R-:W0:Y:S02]  /*06a0*/  @!P0 LDS R3, [R3] ;  /* 0x0000000003038984 */ /* 0x000e240000000800 */
[----:B0-----:R-:W-:-:S05]  /*06b0*/  @!P0 FADD R9, R3, R10 ;  /* 0x0000000a03098221 */ /* 0x001fca0000000000 */
[----:B------:R1:W-:Y:S01]  /*06c0*/  @!P0 STS [R8], R9 ;  /* 0x0000000908008388 */ /* 0x0003e20000000800 */
[----:B------:R-:W-:Y:S01]  /*06d0*/  BAR.SYNC.DEFER_BLOCKING 0x0 ;  /* 0x0000000000007b1d */ /* 0x000fe20000010000 */
[----:B------:R-:W-:Y:S01]  /*06e0*/  ISETP.GT.U32.AND P0, PT, R0, 0x3, PT ;  /* 0x000000030000780c */ /* 0x000fe20003f04070 */
[----:B------:R-:W-:-:S12]  /*06f0*/  IMAD.MOV.U32 R0, RZ, RZ, R11 ;  /* 0x000000ffff007224 */ /* 0x000fd800078e000b */
[----:B-1----:R-:W-:Y:S05]  /*0700*/  @P0 BRA `(.L_x_8) ;  /* 0xfffffffc00d40947 */ /* 0x002fea000383ffff */
.L_x_7:
[----:B------:R-:W1:Y:S01]  /*0710*/  LDCU UR6, c[0x0][0x394] ;  /* 0x00007280ff0677ac */ /* 0x000e620008000800 */
[----:B0-----:R-:W0:Y:S01]  /*0720*/  LDS R3, [UR4] ;  /* 0x00000004ff037984 */ /* 0x001e220008000800 */
[----:B------:R-:W2:Y:S01]  /*0730*/  LDCU UR10, c[0x0][0x394] ;  /* 0x00007280ff0a77ac */ /* 0x000ea20008000800 */
[----:B------:R-:W3:Y:S01]  /*0740*/  LDCU.64 UR4, c[0x0][0x388] ;  /* 0x00007100ff0477ac */ /* 0x000ee20008000a00 */
[----:B------:R-:W-:Y:S01]  /*0750*/  BAR.SYNC.DEFER_BLOCKING 0x0 ;  /* 0x0000000000007b1d */ /* 0x000fe20000010000 */
[----:B-1----:R-:W-:-:S13]  /*0760*/  ISETP.GE.AND P0, PT, R7, UR6, PT ;  /* 0x0000000607007c0c */ /* 0x002fda000bf06270 */
[----:B--23--:R-:W-:Y:S05]  /*0770*/  @P0 EXIT ;  /* 0x000000000000094d */ /* 0x00cfea0003800000 */
.L_x_11:
[----:B-1----:R-:W-:-:S06]  /*0780*/  IMAD.WIDE R8, R7, 0x4, R4 ;  /* 0x0000000407087825 */ /* 0x002fcc00078e0204 */
[----:B------:R-:W2:Y:S01]  /*0790*/  LDG.E.CONSTANT R9, desc[UR8][R8.64] ;  /* 0x0000000808097981 */ /* 0x000ea2000c1e9900 */
[----:B------:R-:W-:Y:S02]  /*07a0*/  HFMA2 R13, -RZ, RZ, 3.7421875, 0 ;  /* 0x437c0000ff0d7431 */ /* 0x000fe400000001ff */
[----:B------:R-:W-:Y:S01]  /*07b0*/  IMAD.MOV.U32 R11, RZ, RZ, 0x3bbb989d ;  /* 0x3bbb989dff0b7424 */ /* 0x000fe200078e00ff */
[----:B0-----:R-:W0:Y:S01]  /*07c0*/  MUFU.RCP R12, R3 ;  /* 0x00000003000c7308 */ /* 0x001e220000001000 */
[----:B------:R-:W-:Y:S01]  /*07d0*/  BSSY.RECONVERGENT B0, `(.L_x_9) ;  /* 0x0000015000007945 */ /* 0x000fe20003800200 */
[----:B--2---:R-:W-:Y:S01]  /*07e0*/  FADD R0, -R6, R9 ;  /* 0x0000000906007221 */ /* 0x004fe20000000100 */
[----:B0-----:R-:W-:-:S03]  /*07f0*/  FFMA R9, -R3, R12, 1 ;  /* 0x3f80000003097423 */ /* 0x001fc6000000010c */
[----:B------:R-:W-:-:S04]  /*0800*/  FFMA.SAT R10, R0, R11, 0.5 ;  /* 0x3f000000000a7423 */ /* 0x000fc8000000200b */
[----:B------:R-:W-:Y:S01]  /*0810*/  FFMA.RM R10, R10, R13, 12582913 ;  /* 0x4b4000010a0a7423 */ /* 0x000fe2000000400d */
[----:B------:R-:W-:Y:S01]  /*0820*/  FFMA R13, R12, R9, R12 ;  /* 0x000000090c0d7223 */ /* 0x000fe2000000000c */
[----:B------:R-:W-:Y:S02]  /*0830*/  SHF.R.S32.HI R9, RZ, 0x1f, R7 ;  /* 0x0000001fff097819 */ /* 0x000fe40000011407 */
[----:B------:R-:W-:-:S04]  /*0840*/  FADD R11, R10, -12583039 ;  /* 0xcb40007f0a0b7421 */ /* 0x000fc80000000000 */
[----:B------:R-:W-:-:S04]  /*0850*/  FFMA R11, R0, 1.4426950216293334961, -R11 ;  /* 0x3fb8aa3b000b7823 */ /* 0x000fc8000000080b */
[----:B------:R-:W-:Y:S01]  /*0860*/  FFMA R11, R0, 1.925963033500011079e-08, R11 ;  /* 0x32a57060000b7823 */ /* 0x000fe2000000000b */
[----:B------:R-:W-:-:S05]  /*0870*/  IMAD.SHL.U32 R0, R10, 0x800000, RZ ;  /* 0x008000000a007824 */ /* 0x000fca00078e00ff */
[----:B------:R-:W0:Y:S02]  /*0880*/  MUFU.EX2 R11, R11 ;  /* 0x0000000b000b7308 */ /* 0x000e240000000800 */
[----:B0-----:R-:W-:-:S06]  /*0890*/  FMUL R0, R0, R11 ;  /* 0x0000000b00007220 */ /* 0x001fcc0000400000 */
[----:B------:R-:W0:Y:S01]  /*08a0*/  FCHK P0, R0, R3 ;  /* 0x0000000300007302 */ /* 0x000e220000000000 */
[----:B------:R-:W-:-:S04]  /*08b0*/  FFMA R8, R0, R13, RZ ;  /* 0x0000000d00087223 */ /* 0x000fc800000000ff */
[----:B------:R-:W-:-:S04]  /*08c0*/  FFMA R10, -R3, R8, R0 ;  /* 0x00000008030a7223 */ /* 0x000fc80000000100 */
[----:B------:R-:W-:Y:S01]  /*08d0*/  FFMA R13, R13, R10, R8 ;  /* 0x0000000a0d0d7223 */ /* 0x000fe20000000008 */
[----:B0-----:R-:W-:Y:S06]  /*08e0*/  @!P0 BRA `(.L_x_10) ;  /* 0x00000000000c8947 */ /* 0x001fec0003800000 */
[----:B------:R-:W-:-:S07]  /*08f0*/  MOV R8, 0x910 ;  /* 0x0000091000087802 */ /* 0x000fce0000000f00 */
[----:B------:R-:W-:Y:S05]  /*0900*/  CALL.REL.NOINC `($__internal_0_$__cuda_sm3x_div_rn_noftz_f32_slowpath) ;  /* 0x00000000002c7944 */ /* 0x000fea0003c00000 */
[----:B------:R-:W-:-:S07]  /*0910*/  IMAD.MOV.U32 R13, RZ, RZ, R0 ;  /* 0x000000ffff0d7224 */ /* 0x000fce00078e0000 */
.L_x_10:
[----:B------:R-:W-:Y:S05]  /*0920*/  BSYNC.RECONVERGENT B0 ;  /* 0x0000000000007941 */ /* 0x000fea0003800200 */
.L_x_9:
[C---:B------:R-:W-:Y:S02]  /*0930*/  IADD3 R0, P0, PT, R2.reuse, R7, RZ ;  /* 0x0000000702007210 */ /* 0x040fe40007f1e0ff */
[----:B------:R-:W-:Y:S02]  /*0940*/  IADD3 R7, PT, PT, R7, UR7, RZ ;  /* 0x0000000707077c10 */ /* 0x000fe4000fffe0ff */
[----:B------:R-:W-:Y:S02]  /*0950*/  LEA.HI.X.SX32 R9, R2, R9, 0x1, P0 ;  /* 0x0000000902097211 */ /* 0x000fe400000f0eff */
[----:B------:R-:W-:-:S04]  /*0960*/  LEA R8, P0, R0, UR4, 0x2 ;  /* 0x0000000400087c11 */ /* 0x000fc8000f8010ff */
[----:B------:R-:W-:Y:S02]  /*0970*/  LEA.HI.X R9, R0, UR5, R9, 0x2, P0 ;  /* 0x0000000500097c11 */ /* 0x000fe400080f1409 */
[----:B------:R-:W-:-:S03]  /*0980*/  ISETP.GE.AND P0, PT, R7, UR10, PT ;  /* 0x0000000a07007c0c */ /* 0x000fc6000bf06270 */
[----:B------:R1:W-:Y:S10]  /*0990*/  STG.E desc[UR8][R8.64], R13 ;  /* 0x0000000d08007986 */ /* 0x0003f4000c101908 */
[----:B------:R-:W-:Y:S05]  /*09a0*/  @!P0 BRA `(.L_x_11) ;  /* 0xfffffffc00748947 */ /* 0x000fea000383ffff */
[----:B------:R-:W-:Y:S05]  /*09b0*/  EXIT ;  /* 0x000000000000794d */ /* 0x000fea0003800000 */
        .weak           $__internal_0_$__cuda_sm3x_div_rn_noftz_f32_slowpath
        .type           $__internal_0_$__cuda_sm3x_div_rn_noftz_f32_slowpath,@function
        .size           $__internal_0_$__cuda_sm3x_div_rn_noftz_f32_slowpath,(.L_x_24 - $__internal_0_$__cuda_sm3x_div_rn_noftz_f32_slowpath)
$__internal_0_$__cuda_sm3x_div_rn_noftz_f32_slowpath:
[--C-:B------:R-:W-:Y:S01]  /*09c0*/  SHF.R.U32.HI R11, RZ, 0x17, R3.reuse ;  /* 0x00000017ff0b7819 */ /* 0x100fe20000011603 */
[----:B------:R-:W-:Y:S01]  /*09d0*/  BSSY.RECONVERGENT B1, `(.L_x_12) ;  /* 0x0000064000017945 */ /* 0x000fe20003800200 */
[----:B------:R-:W-:Y:S01]  /*09e0*/  SHF.R.U32.HI R10, RZ, 0x17, R0 ;  /* 0x00000017ff0a7819 */ /* 0x000fe20000011600 */
[----:B------:R-:W-:Y:S01]  /*09f0*/  IMAD.MOV.U32 R13, RZ, RZ, R3 ;  /* 0x000000ffff0d7224 */ /* 0x000fe200078e0003 */
[----:B------:R-:W-:Y:S02]  /*0a00*/  LOP3.LUT R11, R11, 0xff, RZ, 0xc0, !PT ;  /* 0x000000ff0b0b7812 */ /* 0x000fe400078ec0ff */
[----:B------:R-:W-:Y:S02]  /*0a10*/  LOP3.LUT R16, R10, 0xff, RZ, 0xc0, !PT ;  /* 0x000000ff0a107812 */ /* 0x000fe400078ec0ff */
[----:B------:R-:W-:Y:S01]  /*0a20*/  MOV R12, R0 ;  /* 0x00000000000c7202 */ /* 0x000fe20000000f00 */
[----:B------:R-:W-:Y:S02]  /*0a30*/  VIADD R14, R11, 0xffffffff ;  /* 0xffffffff0b0e7836 */ /* 0x000fe40000000000 */
[----:B------:R-:W-:-:S03]  /*0a40*/  VIADD R15, R16, 0xffffffff ;  /* 0xffffffff100f7836 */ /* 0x000fc60000000000 */
[----:B------:R-:W-:-:S04]  /*0a50*/  ISETP.GT.U32.AND P0, PT, R14, 0xfd, PT ;  /* 0x000000fd0e00780c */ /* 0x000fc80003f04070 */
[----:B------:R-:W-:-:S13]  /*0a60*/  ISETP.GT.U32.OR P0, PT, R15, 0xfd, P0 ;  /* 0x000000fd0f00780c */ /* 0x000fda0000704470 */
[----:B------:R-:W-:Y:S01]  /*0a70*/  @!P0 MOV R10, RZ ;  /* 0x000000ff000a8202 */ /* 0x000fe20000000f00 */
[----:B------:R-:W-:Y:S06]  /*0a80*/  @!P0 BRA `(.L_x_13) ;  /* 0x00000000005c8947 */ /* 0x000fec0003800000 */
[----:B------:R-:W-:Y:S02]  /*0a90*/  FSETP.GTU.FTZ.AND P1, PT, |R3|, +INF , PT ;  /* 0x7f8000000300780b */ /* 0x000fe40003f3c200 */
[----:B------:R-:W-:-:S04]  /*0aa0*/  FSETP.GTU.FTZ.AND P0, PT, |R0|, +INF , PT ;  /* 0x7f8000000000780b */ /* 0x000fc80003f1c200 */
[----:B------:R-:W-:-:S13]  /*0ab0*/  PLOP3.LUT P0, PT, P0, P1, PT, 0xf8, 0x8f ;  /* 0x00000000008f781c */ /* 0x000fda0000703f70 */
[----:B------:R-:W-:Y:S05]  /*0ac0*/  @P0 BRA `(.L_x_14) ;  /* 0x00000004004c0947 */ /* 0x000fea0003800000 */
[----:B------:R-:W-:-:S13]  /*0ad0*/  LOP3.LUT P0, RZ, R13, 0x7fffffff, R12, 0xc8, !PT ;  /* 0x7fffffff0dff7812 */ /* 0x000fda000780c80c */
[----:B------:R-:W-:Y:S05]  /*0ae0*/  @!P0 BRA `(.L_x_15) ;  /* 0x00000004003c8947 */ /* 0x000fea0003800000 */
[C---:B------:R-:W-:Y:S02]  /*0af0*/  FSETP.NEU.FTZ.AND P2, PT, |R0|.reuse, +INF , PT ;  /* 0x7f8000000000780b */ /* 0x040fe40003f5d200 */
[----:B------:R-:W-:Y:S02]  /*0b00*/  FSETP.NEU.FTZ.AND P1, PT, |R3|, +INF , PT ;  /* 0x7f8000000300780b */ /* 0x000fe40003f3d200 */
[----:B------:R-:W-:-:S11]  /*0b10*/  FSETP.NEU.FTZ.AND P0, PT, |R0|, +INF , PT ;  /* 0x7f8000000000780b */ /* 0x000fd60003f1d200 */
[----:B------:R-:W-:Y:S05]  /*0b20*/  @!P1 BRA !P2, `(.L_x_15) ;  /* 0x00000004002c9947 */ /* 0x000fea0005000000 */
[----:B------:R-:W-:-:S04]  /*0b30*/  LOP3.LUT P2, RZ, R12, 0x7fffffff, RZ, 0xc0, !PT ;  /* 0x7fffffff0cff7812 */ /* 0x000fc8000784c0ff */
[----:B------:R-:W-:-:S13]  /*0b40*/  PLOP3.LUT P1, PT, P1, P2, PT, 0x2f, 0xf2 ;  /* 0x0000000000f2781c */ /* 0x000fda0000f24577 */
[----:B------:R-:W-:Y:S05]  /*0b50*/  @P1 BRA `(.L_x_16) ;  /* 0x0000000400181947 */ /* 0x000fea0003800000 */
[----:B------:R-:W-:-:S04]  /*0b60*/  LOP3.LUT P1, RZ, R13, 0x7fffffff, RZ, 0xc0, !PT ;  /* 0x7fffffff0dff7812 */ /* 0x000fc8000782c0ff */
[----:B------:R-:W-:-:S13]  /*0b70*/  PLOP3.LUT P0, PT, P0, P1, PT, 0x2f, 0xf2 ;  /* 0x0000000000f2781c */ /* 0x000fda0000702577 */
[----:B------:R-:W-:Y:S05]  /*0b80*/  @P0 BRA `(.L_x_17) ;  /* 0x0000000400000947 */ /* 0x000fea0003800000 */
[----:B------:R-:W-:Y:S02]  /*0b90*/  ISETP.GE.AND P0, PT, R15, RZ, PT ;  /* 0x000000ff0f00720c */ /* 0x000fe40003f06270 */
[----:B------:R-:W-:-:S11]  /*0ba0*/  ISETP.GE.AND P1, PT, R14, RZ, PT ;  /* 0x000000ff0e00720c */ /* 0x000fd60003f26270 */
[----:B------:R-:W-:Y:S01]  /*0bb0*/  @P0 IMAD.MOV.U32 R10, RZ, RZ, RZ ;  /* 0x000000ffff0a0224 */ /* 0x000fe200078e00ff */
[----:B------:R-:W-:Y:S01]  /*0bc0*/  @!P0 MOV R10, 0xffffffc0 ;  /* 0xffffffc0000a8802 */ /* 0x000fe20000000f00 */
[----:B------:R-:W-:Y:S01]  /*0bd0*/  @!P0 FFMA R12, R0, 1.84467440737095516160e+19, RZ ;  /* 0x5f800000000c8823 */ /* 0x000fe200000000ff */
[----:B------:R-:W-:-:S03]  /*0be0*/  @!P1 FFMA R13, R3, 1.84467440737095516160e+19, RZ ;  /* 0x5f800000030d9823 */ /* 0x000fc600000000ff */
[----:B------:R-:W-:-:S07]  /*0bf0*/  @!P1 VIADD R10, R10, 0x40 ;  /* 0x000000400a0a9836 */ /* 0x000fce0000000000 */
.L_x_13:
[----:B------:R-:W-:Y:S01]  /*0c00*/  LEA R0, R11, 0xc0800000, 0x17 ;  /* 0xc08000000b007811 */ /* 0x000fe200078eb8ff */
[----:B------:R-:W-:Y:S03]  /*0c10*/  BSSY.RECONVERGENT B2, `(.L_x_18) ;  /* 0x0000036000027945 */ /* 0x000fe60003800200 */
[----:B------:R-:W-:Y:S01]  /*0c20*/  IADD3 R14, PT, PT, -R0, R13, RZ ;  /* 0x0000000d000e7210 */ /* 0x000fe20007ffe1ff */
[----:B------:R-:W-:-:S03]  /*0c30*/  VIADD R13, R16, 0xffffff81 ;  /* 0xffffff81100d7836 */ /* 0x000fc60000000000 */
[----:B------:R-:W0:Y:S01]  /*0c40*/  MUFU.RCP R15, R14 ;  /* 0x0000000e000f7308 */ /* 0x000e220000001000 */
[----:B------:R-:W-:Y:S01]  /*0c50*/  FADD.FTZ R17, -R14, -RZ ;  /* 0x800000ff0e117221 */ /* 0x000fe20000010100 */
[C---:B------:R-:W-:Y:S01]  /*0c60*/  IMAD R0, R13.reuse, -0x800000, R12 ;  /* 0xff8000000d007824 */ /* 0x040fe200078e020c */
[----:B------:R-:W-:-:S04]  /*0c70*/  IADD3 R13, PT, PT, R13, 0x7f, -R11 ;  /* 0x0000007f0d0d7810 */ /* 0x000fc80007ffe80b */
[----:B------:R-:W-:Y:S01]  /*0c80*/  IADD3 R13, PT, PT, R13, R10, RZ ;  /* 0x0000000a0d0d7210 */ /* 0x000fe20007ffe0ff */
[----:B0-----:R-:W-:-:S04]  /*0c90*/  FFMA R16, R15, R17, 1 ;  /* 0x3f8000000f107423 */ /* 0x001fc80000000011 */
[----:B------:R-:W-:-:S04]  /*0ca0*/  FFMA R19, R15, R16, R15 ;  /* 0x000000100f137223 */ /* 0x000fc8000000000f */
[----:B------:R-:W-:-:S04]  /*0cb0*/  FFMA R12, R0, R19, RZ ;  /* 0x00000013000c7223 */ /* 0x000fc800000000ff */
[----:B------:R-:W-:-:S04]  /*0cc0*/  FFMA R15, R17, R12, R0 ;  /* 0x0000000c110f7223 */ /* 0x000fc80000000000 */
[----:B------:R-:W-:-:S04]  /*0cd0*/  FFMA R16, R19, R15, R12 ;  /* 0x0000000f13107223 */ /* 0x000fc8000000000c */
[----:B------:R-:W-:-:S04]  /*0ce0*/  FFMA R17, R17, R16, R0 ;  /* 0x0000001011117223 */ /* 0x000fc80000000000 */
[----:B------:R-:W-:-:S05]  /*0cf0*/  FFMA R0, R19, R17, R16 ;  /* 0x0000001113007223 */ /* 0x000fca0000000010 */
[----:B------:R-:W-:-:S04]  /*0d00*/  SHF.R.U32.HI R11, RZ, 0x17, R0 ;  /* 0x00000017ff0b7819 */ /* 0x000fc80000011600 */
[----:B------:R-:W-:-:S05]  /*0d10*/  LOP3.LUT R11, R11, 0xff, RZ, 0xc0, !PT ;  /* 0x000000ff0b0b7812 */ /* 0x000fca00078ec0ff */
[----:B------:R-:W-:-:S05]  /*0d20*/  IMAD.IADD R14, R11, 0x1, R13 ;  /* 0x000000010b0e7824 */ /* 0x000fca00078e020d */
[----:B------:R-:W-:-:S04]  /*0d30*/  IADD3 R10, PT, PT, R14, -0x1, RZ ;  /* 0xffffffff0e0a7810 */ /* 0x000fc80007ffe0ff */
[----:B------:R-:W-:-:S13]  /*0d40*/  ISETP.GE.U32.AND P0, PT, R10, 0xfe, PT ;  /* 0x000000fe0a00780c */ /* 0x000fda0003f06070 */
[----:B------:R-:W-:Y:S05]  /*0d50*/  @!P0 BRA `(.L_x_19) ;  /* 0x0000000000808947 */ /* 0x000fea0003800000 */
[----:B------:R-:W-:-:S13]  /*0d60*/  ISETP.GT.AND P0, PT, R14, 0xfe, PT ;  /* 0x000000fe0e00780c */ /* 0x000fda0003f04270 */
[----:B------:R-:W-:Y:S05]  /*0d70*/  @P0 BRA `(.L_x_20) ;  /* 0x00000000006c0947 */ /* 0x000fea0003800000 */
[----:B------:R-:W-:-:S13]  /*0d80*/  ISETP.GE.AND P0, PT, R14, 0x1, PT ;  /* 0x000000010e00780c */ /* 0x000fda0003f06270 */
[----:B------:R-:W-:Y:S05]  /*0d90*/  @P0 BRA `(.L_x_21) ;  /* 0x0000000000740947 */ /* 0x000fea0003800000 */
[----:B------:R-:W-:Y:S02]  /*0da0*/  ISETP.GE.AND P0, PT, R14, -0x18, PT ;  /* 0xffffffe80e00780c */ /* 0x000fe40003f06270 */
[----:B------:R-:W-:-:S11]  /*0db0*/  LOP3.LUT R0, R0, 0x80000000, RZ, 0xc0, !PT ;  /* 0x8000000000007812 */ /* 0x000fd600078ec0ff */
[----:B------:R-:W-:Y:S05]  /*0dc0*/  @!P0 BRA `(.L_x_21) ;  /* 0x0000000000688947 */ /* 0x000fea0003800000 */
[CCC-:B------:R-:W-:Y:S01]  /*0dd0*/  FFMA.RZ R10, R19.reuse, R17.reuse, R16.reuse ;  /* 0x00000011130a7223 */ /* 0x1c0fe2000000c010 */
[C---:B------:R-:W-:Y:S02]  /*0de0*/  VIADD R13, R14.reuse, 0x20 ;  /* 0x000000200e0d7836 */ /* 0x040fe40000000000 */
[CCC-:B------:R-:W-:Y:S01]  /*0df0*/  FFMA.RM R11, R19.reuse, R17.reuse, R16.reuse ;  /* 0x00000011130b7223 */ /* 0x1c0fe20000004010 */
[----:B------:R-:W-:Y:S02]  /*0e00*/  ISETP.NE.AND P2, PT, R14, RZ, PT ;  /* 0x000000ff0e00720c */ /* 0x000fe40003f45270 */
[----:B------:R-:W-:Y:S01]  /*0e10*/  LOP3.LUT R12, R10, 0x7fffff, RZ, 0xc0, !PT ;  /* 0x007fffff0a0c7812 */ /* 0x000fe200078ec0ff */
[----:B------:R-:W-:Y:S01]  /*0e20*/  FFMA.RP R10, R19, R17, R16 ;  /* 0x00000011130a7223 */ /* 0x000fe20000008010 */
[----:B------:R-:W-:Y:S02]  /*0e30*/  ISETP.NE.AND P1, PT, R14, RZ, PT ;  /* 0x000000ff0e00720c */ /* 0x000fe40003f25270 */
[----:B------:R-:W-:-:S02]  /*0e40*/  LOP3.LUT R12, R12, 0x800000, RZ, 0xfc, !PT ;  /* 0x008000000c0c7812 */ /* 0x000fc400078efcff */
[----:B------:R-:W-:Y:S02]  /*0e50*/  IADD3 R14, PT, PT, -R14, RZ, RZ ;  /* 0x000000ff0e0e7210 */ /* 0x000fe40007ffe1ff */
[----:B------:R-:W-:Y:S02]  /*0e60*/  SHF.L.U32 R13, R12, R13, RZ ;  /* 0x0000000d0c0d7219 */ /* 0x000fe400000006ff */
[----:B------:R-:W-:Y:S02]  /*0e70*/  FSETP.NEU.FTZ.AND P0, PT, R10, R11, PT ;  /* 0x0000000b0a00720b */ /* 0x000fe40003f1d000 */
[----:B------:R-:W-:Y:S02]  /*0e80*/  SEL R11, R14, RZ, P2 ;  /* 0x000000ff0e0b7207 */ /* 0x000fe40001000000 */
[----:B------:R-:W-:Y:S02]  /*0e90*/  ISETP.NE.AND P1, PT, R13, RZ, P1 ;  /* 0x000000ff0d00720c */ /* 0x000fe40000f25270 */
[----:B------:R-:W-:-:S02]  /*0ea0*/  SHF.R.U32.HI R11, RZ, R11, R12 ;  /* 0x0000000bff0b7219 */ /* 0x000fc4000001160c */
[----:B------:R-:W-:Y:S02]  /*0eb0*/  PLOP3.LUT P0, PT, P0, P1, PT, 0xf8, 0x8f ;  /* 0x00000000008f781c */ /* 0x000fe40000703f70 */
[----:B------:R-:W-:Y:S02]  /*0ec0*/  SHF.R.U32.HI R13, RZ, 0x1, R11 ;  /* 0x00000001ff0d7819 */ /* 0x000fe4000001160b */
[----:B------:R-:W-:-:S04]  /*0ed0*/  SEL R10, RZ, 0x1, !P0 ;  /* 0x00000001ff0a7807 */ /* 0x000fc80004000000 */
[----:B------:R-:W-:-:S04]  /*0ee0*/  LOP3.LUT R10, R10, 0x1, R13, 0xf8, !PT ;  /* 0x000000010a0a7812 */ /* 0x000fc800078ef80d */
[----:B------:R-:W-:-:S05]  /*0ef0*/  LOP3.LUT R10, R10, R11, RZ, 0xc0, !PT ;  /* 0x0000000b0a0a7212 */ /* 0x000fca00078ec0ff */
[----:B------:R-:W-:-:S05]  /*0f00*/  IMAD.IADD R13, R13, 0x1, R10 ;  /* 0x000000010d0d7824 */ /* 0x000fca00078e020a */
[----:B------:R-:W-:Y:S01]  /*0f10*/  LOP3.LUT R0, R13, R0, RZ, 0xfc, !PT ;  /* 0x000000000d007212 */ /* 0x000fe200078efcff */
[----:B------:R-:W-:Y:S06]  /*0f20*/  BRA `(.L_x_21) ;  /* 0x0000000000107947 */ /* 0x000fec0003800000 */
.L_x_20:
[----:B------:R-:W-:-:S04]  /*0f30*/  LOP3.LUT R0, R0, 0x80000000, RZ, 0xc0, !PT ;  /* 0x8000000000007812 */ /* 0x000fc800078ec0ff */
[----:B------:R-:W-:Y:S01]  /*0f40*/  LOP3.LUT R0, R0, 0x7f800000, RZ, 0xfc, !PT ;  /* 0x7f80000000007812 */ /* 0x000fe200078efcff */
[----:B------:R-:W-:Y:S06]  /*0f50*/  BRA `(.L_x_21) ;  /* 0x0000000000047947 */ /* 0x000fec0003800000 */
.L_x_19:
[----:B------:R-:W-:-:S07]  /*0f60*/  LEA R0, R13, R0, 0x17 ;  /* 0x000000000d007211 */ /* 0x000fce00078eb8ff */
.L_x_21:
[----:B------:R-:W-:Y:S05]  /*0f70*/  BSYNC.RECONVERGENT B2 ;  /* 0x0000000000027941 */ /* 0x000fea0003800200 */
.L_x_18:
[----:B------:R-:W-:Y:S05]  /*0f80*/  BRA `(.L_x_22) ;  /* 0x0000000000207947 */ /* 0x000fea0003800000 */
.L_x_17:
[----:B------:R-:W-:-:S04]  /*0f90*/  LOP3.LUT R0, R13, 0x80000000, R12, 0x48, !PT ;  /* 0x800000000d007812 */ /* 0x000fc800078e480c */
[----:B------:R-:W-:Y:S01]  /*0fa0*/  LOP3.LUT R0, R0, 0x7f800000, RZ, 0xfc, !PT ;  /* 0x7f80000000007812 */ /* 0x000fe200078efcff */
[----:B------:R-:W-:Y:S06]  /*0fb0*/  BRA `(.L_x_22) ;  /* 0x0000000000147947 */ /* 0x000fec0003800000 */
.L_x_16:
[----:B------:R-:W-:Y:S01]  /*0fc0*/  LOP3.LUT R0, R13, 0x80000000, R12, 0x48, !PT ;  /* 0x800000000d007812 */ /* 0x000fe200078e480c */
[----:B------:R-:W-:Y:S06]  /*0fd0*/  BRA `(.L_x_22) ;  /* 0x00000000000c7947 */ /* 0x000fec0003800000 */
.L_x_15:
[----:B------:R-:W0:Y:S01]  /*0fe0*/  MUFU.RSQ R0, -QNAN ;  /* 0xffc0000000007908 */ /* 0x000e220000001400 */
[----:B------:R-:W-:Y:S05]  /*0ff0*/  BRA `(.L_x_22) ;  /* 0x0000000000047947 */ /* 0x000fea0003800000 */
.L_x_14:
[----:B------:R-:W-:-:S07]  /*1000*/  FADD.FTZ R0, R0, R3 ;  /* 0x0000000300007221 */ /* 0x000fce0000010000 */
.L_x_22:
[----:B------:R-:W-:Y:S05]  /*1010*/  BSYNC.RECONVERGENT B1 ;  /* 0x0000000000017941 */ /* 0x000fea0003800200 */
.L_x_12:
[----:B------:R-:W-:Y:S02]  /*1020*/  HFMA2 R11, -RZ, RZ, 0, 0 ;  /* 0x00000000ff0b7431 */ /* 0x000fe400000001ff */
[----:B------:R-:W-:-:S04]  /*1030*/  IMAD.MOV.U32 R10, RZ, RZ, R8 ;  /* 0x000000ffff0a7224 */ /* 0x000fc800078e0008 */
[----:B0-----:R-:W-:Y:S05]  /*1040*/  RET.REL.NODEC R10 `(_Z14softmax_sharedPfS_ii) ;  /* 0xffffffec0aec7950 */ /* 0x001fea0003c3ffff */
.L_x_23:
[----:B------:R-:W-:-:S00]  /*1050*/  BRA `(.L_x_23) ;  /* 0xfffffffc00fc7947 */ /* 0x000fc0000383ffff */
[----:B------:R-:W-:-:S00]  /*1060*/  NOP ;  /* 0x0000000000007918 */ /* 0x000fc00000000000 */
        /* <DEDUP_REMOVED lines=9> */
.L_x_24:


//--------------------- .nv.shared._Z14softmax_sharedPfS_ii --------------------------
	.section	.nv.shared._Z14softmax_sharedPfS_ii,"aw",@nobits
	.sectionflags	@""
	.align	4
.nv.shared._Z14softmax_sharedPfS_ii:
	.zero		5120


//--------------------- .nv.shared.reserved.0     --------------------------
	.section	.nv.shared.reserved.0,"aw",@nobits
	.weak		__nv_reservedSMEM_offset_0_alias
	.size		__nv_reservedSMEM_offset_0_alias, 0, 64
	.other		__nv_reservedSMEM_offset_0_alias,@"STO_CUDA_RESERVED_SHARED STV_DEFAULT"
__nv_reservedSMEM_offset_0_alias:
	.zero		0
	.zero		64


//--------------------- .nv.constant0._Z14softmax_sharedPfS_ii --------------------------
	.section	.nv.constant0._Z14softmax_sharedPfS_ii,"a",@progbits
	.sectionflags	@""
	.align	4
.nv.constant0._Z14softmax_sharedPfS_ii:
	.zero		920


//--------------------- SYMBOLS --------------------------

	.type		.nv.reservedSmem.offset0,@object
	.size		.nv.reservedSmem.offset0,0x4
	.type		.nv.reservedSmem.cap,@object
	.size		.nv.reservedSmem.cap,0x4
